//
// Generated by NVIDIA NVVM Compiler
//
// Compiler Build ID: CL-36424714
// Cuda compilation tools, release 13.0, V13.0.88
// Based on NVVM 20.0.0
//

.version 9.0
.target sm_100
.address_size 64

	// .globl	_Z4spmvPiS_PdS0_S0_ii
.extern .shared .align 16 .b8 sdata[];

.visible .entry _Z4spmvPiS_PdS0_S0_ii(
	.param .u64 .ptr .align 1 _Z4spmvPiS_PdS0_S0_ii_param_0,
	.param .u64 .ptr .align 1 _Z4spmvPiS_PdS0_S0_ii_param_1,
	.param .u64 .ptr .align 1 _Z4spmvPiS_PdS0_S0_ii_param_2,
	.param .u64 .ptr .align 1 _Z4spmvPiS_PdS0_S0_ii_param_3,
	.param .u64 .ptr .align 1 _Z4spmvPiS_PdS0_S0_ii_param_4,
	.param .u32 _Z4spmvPiS_PdS0_S0_ii_param_5,
	.param .u32 _Z4spmvPiS_PdS0_S0_ii_param_6
)
{
	.reg .pred 	%p<60>;
	.reg .b32 	%r<38>;
	.reg .b64 	%rd<20>;
	.reg .b64 	%fd<39>;

	ld.param.u64 	%rd6, [_Z4spmvPiS_PdS0_S0_ii_param_0];
	ld.param.u64 	%rd2, [_Z4spmvPiS_PdS0_S0_ii_param_1];
	ld.param.u64 	%rd3, [_Z4spmvPiS_PdS0_S0_ii_param_2];
	ld.param.u64 	%rd4, [_Z4spmvPiS_PdS0_S0_ii_param_3];
	ld.param.u64 	%rd5, [_Z4spmvPiS_PdS0_S0_ii_param_4];
	ld.param.u32 	%r8, [_Z4spmvPiS_PdS0_S0_ii_param_5];
	cvta.to.global.u64 	%rd7, %rd6;
	mov.u32 	%r10, %ctaid.x;
	mov.u32 	%r1, %ntid.x;
	mul.lo.s32 	%r2, %r10, %r1;
	mov.u32 	%r3, %tid.x;
	add.s32 	%r4, %r2, %r3;
	setp.ge.s32 	%p1, %r4, %r8;
	mul.wide.s32 	%rd8, %r4, 4;
	add.s64 	%rd1, %rd7, %rd8;
	mov.b32 	%r37, -1;
	mov.f64 	%fd38, 0d0000000000000000;
	@%p1 bra 	$L__BB0_2;
	cvta.to.global.u64 	%rd10, %rd3;
	cvta.to.global.u64 	%rd11, %rd2;
	ld.global.u32 	%r37, [%rd1];
	mul.wide.s32 	%rd12, %r4, 8;
	add.s64 	%rd13, %rd10, %rd12;
	ld.global.f64 	%fd5, [%rd13];
	add.s64 	%rd15, %rd11, %rd8;
	ld.global.u32 	%r11, [%rd15];
	mul.wide.s32 	%rd16, %r11, 8;
	add.s64 	%rd9, %rd4, %rd16;
	// begin inline asm
	ld.global.nc.f64 %fd4, [%rd9];
	// end inline asm
	mul.f64 	%fd38, %fd5, %fd4;
$L__BB0_2:
	shl.b32 	%r12, %r3, 3;
	mov.u32 	%r13, sdata;
	add.s32 	%r7, %r13, %r12;
	st.shared.f64 	[%r7], %fd38;
	bar.sync 	0;
	setp.lt.u32 	%p2, %r1, 1024;
	@%p2 bra 	$L__BB0_8;
	setp.ge.s32 	%p7, %r4, %r8;
	setp.lt.u32 	%p8, %r3, 512;
	or.pred  	%p9, %p8, %p7;
	@%p9 bra 	$L__BB0_7;
	add.s32 	%r14, %r4, -512;
	setp.lt.s32 	%p10, %r14, %r2;
	@%p10 bra 	$L__BB0_7;
	ld.global.u32 	%r15, [%rd1+-2048];
	setp.ne.s32 	%p11, %r15, %r37;
	@%p11 bra 	$L__BB0_7;
	ld.shared.f64 	%fd6, [%r7+-4096];
	ld.shared.f64 	%fd7, [%r7];
	add.f64 	%fd8, %fd6, %fd7;
	st.shared.f64 	[%r7], %fd8;
$L__BB0_7:
	bar.sync 	0;
	bra.uni 	$L__BB0_9;
$L__BB0_8:
	setp.lt.u32 	%p3, %r1, 512;
	@%p3 bra 	$L__BB0_14;
$L__BB0_9:
	setp.ge.s32 	%p12, %r4, %r8;
	setp.lt.u32 	%p13, %r3, 256;
	or.pred  	%p14, %p13, %p12;
	@%p14 bra 	$L__BB0_13;
	add.s32 	%r16, %r4, -256;
	setp.lt.s32 	%p15, %r16, %r2;
	@%p15 bra 	$L__BB0_13;
	ld.global.u32 	%r17, [%rd1+-1024];
	setp.ne.s32 	%p16, %r17, %r37;
	@%p16 bra 	$L__BB0_13;
	ld.shared.f64 	%fd9, [%r7+-2048];
	ld.shared.f64 	%fd10, [%r7];
	add.f64 	%fd11, %fd9, %fd10;
	st.shared.f64 	[%r7], %fd11;
$L__BB0_13:
	bar.sync 	0;
	bra.uni 	$L__BB0_15;
$L__BB0_14:
	setp.lt.u32 	%p4, %r1, 256;
	@%p4 bra 	$L__BB0_20;
$L__BB0_15:
	setp.ge.s32 	%p17, %r4, %r8;
	setp.lt.u32 	%p18, %r3, 128;
	or.pred  	%p19, %p18, %p17;
	@%p19 bra 	$L__BB0_19;
	add.s32 	%r18, %r4, -128;
	setp.lt.s32 	%p20, %r18, %r2;
	@%p20 bra 	$L__BB0_19;
	ld.global.u32 	%r19, [%rd1+-512];
	setp.ne.s32 	%p21, %r19, %r37;
	@%p21 bra 	$L__BB0_19;
	ld.shared.f64 	%fd12, [%r7+-1024];
	ld.shared.f64 	%fd13, [%r7];
	add.f64 	%fd14, %fd12, %fd13;
	st.shared.f64 	[%r7], %fd14;
$L__BB0_19:
	bar.sync 	0;
	bra.uni 	$L__BB0_21;
$L__BB0_20:
	setp.lt.u32 	%p5, %r1, 128;
	@%p5 bra 	$L__BB0_26;
$L__BB0_21:
	setp.ge.s32 	%p22, %r4, %r8;
	setp.lt.u32 	%p23, %r3, 64;
	or.pred  	%p24, %p23, %p22;
	@%p24 bra 	$L__BB0_25;
	add.s32 	%r20, %r4, -64;
	setp.lt.s32 	%p25, %r20, %r2;
	@%p25 bra 	$L__BB0_25;
	ld.global.u32 	%r21, [%rd1+-256];
	setp.ne.s32 	%p26, %r21, %r37;
	@%p26 bra 	$L__BB0_25;
	ld.shared.f64 	%fd15, [%r7+-512];
	ld.shared.f64 	%fd16, [%r7];
	add.f64 	%fd17, %fd15, %fd16;
	st.shared.f64 	[%r7], %fd17;
$L__BB0_25:
	bar.sync 	0;
	bra.uni 	$L__BB0_27;
$L__BB0_26:
	setp.lt.u32 	%p6, %r1, 64;
	@%p6 bra 	$L__BB0_32;
$L__BB0_27:
	setp.ge.s32 	%p27, %r4, %r8;
	setp.lt.u32 	%p28, %r3, 32;
	or.pred  	%p29, %p28, %p27;
	@%p29 bra 	$L__BB0_31;
	add.s32 	%r22, %r4, -32;
	setp.lt.s32 	%p30, %r22, %r2;
	@%p30 bra 	$L__BB0_31;
	ld.global.u32 	%r23, [%rd1+-128];
	setp.ne.s32 	%p31, %r23, %r37;
	@%p31 bra 	$L__BB0_31;
	ld.shared.f64 	%fd18, [%r7+-256];
	ld.shared.f64 	%fd19, [%r7];
	add.f64 	%fd20, %fd18, %fd19;
	st.shared.f64 	[%r7], %fd20;
$L__BB0_31:
	bar.sync 	0;
$L__BB0_32:
	setp.ge.s32 	%p32, %r4, %r8;
	setp.lt.u32 	%p33, %r3, 16;
	or.pred  	%p34, %p33, %p32;
	@%p34 bra 	$L__BB0_36;
	add.s32 	%r24, %r4, -16;
	setp.lt.s32 	%p35, %r24, %r2;
	@%p35 bra 	$L__BB0_36;
	ld.global.u32 	%r25, [%rd1+-64];
	setp.ne.s32 	%p36, %r25, %r37;
	@%p36 bra 	$L__BB0_36;
	ld.shared.f64 	%fd21, [%r7+-128];
	ld.shared.f64 	%fd22, [%r7];
	add.f64 	%fd23, %fd21, %fd22;
	st.shared.f64 	[%r7], %fd23;
$L__BB0_36:
	setp.ge.s32 	%p37, %r4, %r8;
	setp.lt.u32 	%p38, %r3, 8;
	or.pred  	%p39, %p38, %p37;
	@%p39 bra 	$L__BB0_40;
	add.s32 	%r26, %r4, -8;
	setp.lt.s32 	%p40, %r26, %r2;
	@%p40 bra 	$L__BB0_40;
	ld.global.u32 	%r27, [%rd1+-32];
	setp.ne.s32 	%p41, %r27, %r37;
	@%p41 bra 	$L__BB0_40;
	ld.shared.f64 	%fd24, [%r7+-64];
	ld.shared.f64 	%fd25, [%r7];
	add.f64 	%fd26, %fd24, %fd25;
	st.shared.f64 	[%r7], %fd26;
$L__BB0_40:
	setp.ge.s32 	%p42, %r4, %r8;
	setp.lt.u32 	%p43, %r3, 4;
	or.pred  	%p44, %p43, %p42;
	@%p44 bra 	$L__BB0_44;
	add.s32 	%r28, %r4, -4;
	setp.lt.s32 	%p45, %r28, %r2;
	@%p45 bra 	$L__BB0_44;
	ld.global.u32 	%r29, [%rd1+-16];
	setp.ne.s32 	%p46, %r29, %r37;
	@%p46 bra 	$L__BB0_44;
	ld.shared.f64 	%fd27, [%r7+-32];
	ld.shared.f64 	%fd28, [%r7];
	add.f64 	%fd29, %fd27, %fd28;
	st.shared.f64 	[%r7], %fd29;
$L__BB0_44:
	setp.ge.s32 	%p47, %r4, %r8;
	setp.lt.u32 	%p48, %r3, 2;
	or.pred  	%p49, %p48, %p47;
	@%p49 bra 	$L__BB0_48;
	add.s32 	%r30, %r4, -2;
	setp.lt.s32 	%p50, %r30, %r2;
	@%p50 bra 	$L__BB0_48;
	ld.global.u32 	%r31, [%rd1+-8];
	setp.ne.s32 	%p51, %r31, %r37;
	@%p51 bra 	$L__BB0_48;
	ld.shared.f64 	%fd30, [%r7+-16];
	ld.shared.f64 	%fd31, [%r7];
	add.f64 	%fd32, %fd30, %fd31;
	st.shared.f64 	[%r7], %fd32;
$L__BB0_48:
	setp.ge.s32 	%p52, %r4, %r8;
	setp.le.s32 	%p53, %r4, %r2;
	or.pred  	%p54, %p53, %p52;
	@%p54 bra 	$L__BB0_51;
	ld.global.u32 	%r32, [%rd1+-4];
	setp.ne.s32 	%p55, %r32, %r37;
	@%p55 bra 	$L__BB0_51;
	ld.shared.f64 	%fd33, [%r7+-8];
	ld.shared.f64 	%fd34, [%r7];
	add.f64 	%fd35, %fd33, %fd34;
	st.shared.f64 	[%r7], %fd35;
$L__BB0_51:
	setp.ge.s32 	%p56, %r4, %r8;
	@%p56 bra 	$L__BB0_56;
	add.s32 	%r33, %r8, -1;
	setp.eq.s32 	%p57, %r4, %r33;
	@%p57 bra 	$L__BB0_55;
	add.s32 	%r34, %r4, 1;
	setp.ge.s32 	%p58, %r34, %r8;
	@%p58 bra 	$L__BB0_56;
	ld.global.u32 	%r35, [%rd1];
	ld.global.u32 	%r36, [%rd1+4];
	setp.eq.s32 	%p59, %r35, %r36;
	@%p59 bra 	$L__BB0_56;
$L__BB0_55:
	cvta.to.global.u64 	%rd17, %rd5;
	mul.wide.s32 	%rd18, %r37, 8;
	add.s64 	%rd19, %rd17, %rd18;
	ld.shared.f64 	%fd36, [%r7];
	atom.global.add.f64 	%fd37, [%rd19], %fd36;
$L__BB0_56:
	ret;

}


// ===== COMPILED SASS (sm_100) =====

	.target	sm_100

	.elftype	@"ET_EXEC"


//--------------------- .note.nv.tkinfo           --------------------------
	.section	.note.nv.tkinfo,"",@"SHT_NOTE"
	.sectionflags	@"SHF_NOTE_NV_TKINFO"
	.tkinfo
        /*0018*/ 	.word	0x00000002
        /*0030*/ 	.string	""
        /*0030*/ 	.string	"ptxas"
        /*0030*/ 	.string	"Cuda compilation tools, release 13.0, V13.0.88"
        /*0030*/ 	.string	"Build cuda_13.0.r13.0/compiler.36424714_0"
        /*0030*/ 	.string	"-arch sm_100 -m 64 "



//--------------------- .note.nv.cuinfo           --------------------------
	.section	.note.nv.cuinfo,"",@"SHT_NOTE"
	.sectionflags	@"SHF_NOTE_NV_CUINFO"
        /*0018*/ 	.short	0x0002
        /*001a*/ 	.short	0x0064
        /*001c*/ 	.short	0x0082
	.zero		2


//--------------------- .nv.info                  --------------------------
	.section	.nv.info,"",@"SHT_CUDA_INFO"
	.align	4


	//----- nvinfo : EIATTR_REGCOUNT
	.align		4
        /*0000*/ 	.byte	0x04, 0x2f
        /*0002*/ 	.short	(.L_1 - .L_0)
	.align		4
.L_0:
        /*0004*/ 	.word	index@(_Z4spmvPiS_PdS0_S0_ii)
        /*0008*/ 	.word	0x0000000f


	//----- nvinfo : EIATTR_FRAME_SIZE
	.align		4
.L_1:
        /*000c*/ 	.byte	0x04, 0x11
        /*000e*/ 	.short	(.L_3 - .L_2)
	.align		4
.L_2:
        /*0010*/ 	.word	index@(_Z4spmvPiS_PdS0_S0_ii)
        /*0014*/ 	.word	0x00000000


	//----- nvinfo : EIATTR_MIN_STACK_SIZE
	.align		4
.L_3:
        /*0018*/ 	.byte	0x04, 0x12
        /*001a*/ 	.short	(.L_5 - .L_4)
	.align		4
.L_4:
        /*001c*/ 	.word	index@(_Z4spmvPiS_PdS0_S0_ii)
        /*0020*/ 	.word	0x00000000
.L_5:


//--------------------- .nv.compat                --------------------------
	.section	.nv.compat,"",@"SHT_CUDA_COMPAT_INFO"
	.align	4
        /*0000*/ 	.byte	0x02, 0x09, 0x00, 0x00, 0x02, 0x02, 0x01, 0x00, 0x02, 0x05, 0x05, 0x00, 0x03, 0x07, 0x01, 0x01
        /*0010*/ 	.byte	0x02, 0x03, 0x00, 0x00, 0x02, 0x06, 0x01, 0x00, 0x04, 0x0b, 0x08, 0x00, 0x01, 0x00, 0x00, 0x00
        /*0020*/ 	.byte	0x00, 0x00, 0x00, 0x00


//--------------------- .nv.info._Z4spmvPiS_PdS0_S0_ii --------------------------
	.section	.nv.info._Z4spmvPiS_PdS0_S0_ii,"",@"SHT_CUDA_INFO"
	.sectionflags	@""
	.align	4


	//----- nvinfo : EIATTR_CUDA_API_VERSION
	.align		4
        /*0000*/ 	.byte	0x04, 0x37
        /*0002*/ 	.short	(.L_7 - .L_6)
.L_6:
        /*0004*/ 	.word	0x00000082


	//----- nvinfo : EIATTR_KPARAM_INFO
	.align		4
.L_7:
        /*0008*/ 	.byte	0x04, 0x17
        /*000a*/ 	.short	(.L_9 - .L_8)
.L_8:
        /*000c*/ 	.word	0x00000000
        /*0010*/ 	.short	0x0006
        /*0012*/ 	.short	0x002c
        /*0014*/ 	.byte	0x00, 0xf0, 0x11, 0x00


	//----- nvinfo : EIATTR_KPARAM_INFO
	.align		4
.L_9:
        /*0018*/ 	.byte	0x04, 0x17
        /*001a*/ 	.short	(.L_11 - .L_10)
.L_10:
        /*001c*/ 	.word	0x00000000
        /*0020*/ 	.short	0x0005
        /*0022*/ 	.short	0x0028
        /*0024*/ 	.byte	0x00, 0xf0, 0x11, 0x00


	//----- nvinfo : EIATTR_KPARAM_INFO
	.align		4
.L_11:
        /*0028*/ 	.byte	0x04, 0x17
        /*002a*/ 	.short	(.L_13 - .L_12)
.L_12:
        /*002c*/ 	.word	0x00000000
        /*0030*/ 	.short	0x0004
        /*0032*/ 	.short	0x0020
        /*0034*/ 	.byte	0x00, 0xf5, 0x21, 0x00


	//----- nvinfo : EIATTR_KPARAM_INFO
	.align		4
.L_13:
        /*0038*/ 	.byte	0x04, 0x17
        /*003a*/ 	.short	(.L_15 - .L_14)
.L_14:
        /*003c*/ 	.word	0x00000000
        /*0040*/ 	.short	0x0003
        /*0042*/ 	.short	0x0018
        /*0044*/ 	.byte	0x00, 0xf5, 0x21, 0x00


	//----- nvinfo : EIATTR_KPARAM_INFO
	.align		4
.L_15:
        /*0048*/ 	.byte	0x04, 0x17
        /*004a*/ 	.short	(.L_17 - .L_16)
.L_16:
        /*004c*/ 	.word	0x00000000
        /*0050*/ 	.short	0x0002
        /*0052*/ 	.short	0x0010
        /*0054*/ 	.byte	0x00, 0xf5, 0x21, 0x00


	//----- nvinfo : EIATTR_KPARAM_INFO
	.align		4
.L_17:
        /*0058*/ 	.byte	0x04, 0x17
        /*005a*/ 	.short	(.L_19 - .L_18)
.L_18:
        /*005c*/ 	.word	0x00000000
        /*0060*/ 	.short	0x0001
        /*0062*/ 	.short	0x0008
        /*0064*/ 	.byte	0x00, 0xf5, 0x21, 0x00


	//----- nvinfo : EIATTR_KPARAM_INFO
	.align		4
.L_19:
        /*0068*/ 	.byte	0x04, 0x17
        /*006a*/ 	.short	(.L_21 - .L_20)
.L_20:
        /*006c*/ 	.word	0x00000000
        /*0070*/ 	.short	0x0000
        /*0072*/ 	.short	0x0000
        /*0074*/ 	.byte	0x00, 0xf5, 0x21, 0x00


	//----- nvinfo : EIATTR_SPARSE_MMA_MASK
	.align		4
.L_21:
        /*0078*/ 	.byte	0x03, 0x50
        /*007a*/ 	.short	0x0000


	//----- nvinfo : EIATTR_MAXREG_COUNT
	.align		4
        /*007c*/ 	.byte	0x03, 0x1b
        /*007e*/ 	.short	0x00ff


	//----- nvinfo : EIATTR_NUM_BARRIERS
	.align		4
        /*0080*/ 	.byte	0x02, 0x4c
        /*0082*/ 	.byte	0x01
	.zero		1


	//----- nvinfo : EIATTR_MERCURY_ISA_VERSION
	.align		4
        /*0084*/ 	.byte	0x03, 0x5f
        /*0086*/ 	.short	0x0101


	//----- nvinfo : EIATTR_VRC_CTA_INIT_COUNT
	.align		4
        /*0088*/ 	.byte	0x02, 0x4a
	.zero		1
	.zero		1


	//----- nvinfo : EIATTR_EXIT_INSTR_OFFSETS
	.align		4
        /*008c*/ 	.byte	0x04, 0x1c
        /*008e*/ 	.short	(.L_23 - .L_22)


	//   ....[0]....
.L_22:
        /*0090*/ 	.word	0x00000a70


	//   ....[1]....
        /*0094*/ 	.word	0x00000ae0


	//   ....[2]....
        /*0098*/ 	.word	0x00000b20


	//   ....[3]....
        /*009c*/ 	.word	0x00000b80


	//----- nvinfo : EIATTR_CRS_STACK_SIZE
	.align		4
.L_23:
        /*00a0*/ 	.byte	0x04, 0x1e
        /*00a2*/ 	.short	(.L_25 - .L_24)
.L_24:
        /*00a4*/ 	.word	0x00000000


	//----- nvinfo : EIATTR_CBANK_PARAM_SIZE
	.align		4
.L_25:
        /*00a8*/ 	.byte	0x03, 0x19
        /*00aa*/ 	.short	0x0030


	//----- nvinfo : EIATTR_PARAM_CBANK
	.align		4
        /*00ac*/ 	.byte	0x04, 0x0a
        /*00ae*/ 	.short	(.L_27 - .L_26)
	.align		4
.L_26:
        /*00b0*/ 	.word	index@(.nv.constant0._Z4spmvPiS_PdS0_S0_ii)
        /*00b4*/ 	.short	0x0380
        /*00b6*/ 	.short	0x0030


	//----- nvinfo : EIATTR_SW_WAR
	.align		4
.L_27:
        /*00b8*/ 	.byte	0x04, 0x36
        /*00ba*/ 	.short	(.L_29 - .L_28)
.L_28:
        /*00bc*/ 	.word	0x00000008
.L_29:


//--------------------- .nv.callgraph             --------------------------
	.section	.nv.callgraph,"",@"SHT_CUDA_CALLGRAPH"
	.align	4
	.sectionentsize	8
	.align		4
        /*0000*/ 	.word	0x00000000
	.align		4
        /*0004*/ 	.word	0xffffffff
	.align		4
        /*0008*/ 	.word	0x00000000
	.align		4
        /*000c*/ 	.word	0xfffffffe
	.align		4
        /*0010*/ 	.word	0x00000000
	.align		4
        /*0014*/ 	.word	0xfffffffd
	.align		4
        /*0018*/ 	.word	0x00000000
	.align		4
        /*001c*/ 	.word	0xfffffffc


//--------------------- .text._Z4spmvPiS_PdS0_S0_ii --------------------------
	.section	.text._Z4spmvPiS_PdS0_S0_ii,"ax",@progbits
	.align	128
        .global         _Z4spmvPiS_PdS0_S0_ii
        .type           _Z4spmvPiS_PdS0_S0_ii,@function
        .size           _Z4spmvPiS_PdS0_S0_ii,(.L_x_32 - _Z4spmvPiS_PdS0_S0_ii)
        .other          _Z4spmvPiS_PdS0_S0_ii,@"STO_CUDA_ENTRY STV_DEFAULT"
_Z4spmvPiS_PdS0_S0_ii:
.text._Z4spmvPiS_PdS0_S0_ii:
[----:B------:R-:W-:Y:S01]  /*0000*/  LDC R1, c[0x0][0x37c] ;  /* 0x0000df00ff017b82 */ /* 0x000fe20000000800 */
[----:B------:R-:W0:Y:S07]  /*0010*/  S2R R12, SR_TID.X ;  /* 0x00000000000c7919 */ /* 0x000e2e0000002100 */
[----:B------:R-:W1:Y:S01]  /*0020*/  S2UR UR4, SR_CTAID.X ;  /* 0x00000000000479c3 */ /* 0x000e620000002500 */
[----:B------:R-:W1:Y:S01]  /*0030*/  LDCU UR7, c[0x0][0x360] ;  /* 0x00006c00ff0777ac */ /* 0x000e620008000800 */
[----:B------:R-:W2:Y:S06]  /*0040*/  LDCU UR10, c[0x0][0x3a8] ;  /* 0x00007500ff0a77ac */ /* 0x000eac0008000800 */
[----:B------:R-:W3:Y:S01]  /*0050*/  LDC.64 R8, c[0x0][0x390] ;  /* 0x0000e400ff087b82 */ /* 0x000ee20000000a00 */
[----:B------:R-:W4:Y:S07]  /*0060*/  LDCU.64 UR8, c[0x0][0x358] ;  /* 0x00006b00ff0877ac */ /* 0x000f2e0008000a00 */
[----:B------:R-:W3:Y:S01]  /*0070*/  LDC.64 R10, c[0x0][0x398] ;  /* 0x0000e600ff0a7b82 */ /* 0x000ee20000000a00 */
[----:B-1----:R-:W-:-:S07]  /*0080*/  UIMAD UR4, UR4, UR7, URZ ;  /* 0x00000007040472a4 */ /* 0x002fce000f8e02ff */
[----:B------:R-:W1:Y:S01]  /*0090*/  LDC.64 R2, c[0x0][0x380] ;  /* 0x0000e000ff027b82 */ /* 0x000e620000000a00 */
[----:B0-----:R-:W-:-:S05]  /*00a0*/  VIADD R0, R12, UR4 ;  /* 0x000000040c007c36 */ /* 0x001fca0008000000 */
[----:B--2---:R-:W-:-:S13]  /*00b0*/  ISETP.GE.AND P4, PT, R0, UR10, PT ;  /* 0x0000000a00007c0c */ /* 0x004fda000bf86270 */
[----:B------:R-:W0:Y:S02]  /*00c0*/  @!P4 LDC.64 R6, c[0x0][0x388] ;  /* 0x0000e200ff06cb82 */ /* 0x000e240000000a00 */
[----:B0-----:R-:W-:-:S06]  /*00d0*/  @!P4 IMAD.WIDE R6, R0, 0x4, R6 ;  /* 0x000000040006c825 */ /* 0x001fcc00078e0206 */
[----:B----4-:R-:W2:Y:S01]  /*00e0*/  @!P4 LDG.E R7, desc[UR8][R6.64] ;  /* 0x000000080607c981 */ /* 0x010ea2000c1e1900 */
[----:B---3--:R-:W-:-:S06]  /*00f0*/  @!P4 IMAD.WIDE R8, R0, 0x8, R8 ;  /* 0x000000080008c825 */ /* 0x008fcc00078e0208 */
[----:B------:R-:W3:Y:S01]  /*0100*/  @!P4 LDG.E.64 R8, desc[UR8][R8.64] ;  /* 0x000000080808c981 */ /* 0x000ee2000c1e1b00 */
[----:B------:R-:W0:Y:S01]  /*0110*/  S2UR UR6, SR_CgaCtaId ;  /* 0x00000000000679c3 */ /* 0x000e220000008800 */
[----:B--2---:R-:W-:-:S06]  /*0120*/  @!P4 IMAD.WIDE R10, R7, 0x8, R10 ;  /* 0x00000008070ac825 */ /* 0x004fcc00078e020a */
[----:B------:R-:W3:Y:S01]  /*0130*/  @!P4 LDG.E.64.CONSTANT R10, desc[UR8][R10.64] ;  /* 0x000000080a0ac981 */ /* 0x000ee2000c1e9b00 */
[----:B------:R-:W-:Y:S02]  /*0140*/  UMOV UR5, 0x400 ;  /* 0x0000040000057882 */ /* 0x000fe40000000000 */
[----:B0-----:R-:W-:Y:S01]  /*0150*/  ULEA UR5, UR6, UR5, 0x18 ;  /* 0x0000000506057291 */ /* 0x001fe2000f8ec0ff */
[----:B------:R-:W-:Y:S01]  /*0160*/  CS2R R6, SRZ ;  /* 0x0000000000067805 */ /* 0x000fe2000001ff00 */
[----:B------:R-:W-:Y:S02]  /*0170*/  IMAD.MOV.U32 R4, RZ, RZ, -0x1 ;  /* 0xffffffffff047424 */ /* 0x000fe400078e00ff */
[----:B-1----:R-:W-:Y:S02]  /*0180*/  IMAD.WIDE R2, R0, 0x4, R2 ;  /* 0x0000000400027825 */ /* 0x002fe400078e0202 */
[----:B------:R-:W-:-:S03]  /*0190*/  LEA R5, R12, UR5, 0x3 ;  /* 0x000000050c057c11 */ /* 0x000fc6000f8e18ff */
[----:B------:R0:W5:Y:S01]  /*01a0*/  @!P4 LDG.E R4, desc[UR8][R2.64] ;  /* 0x000000080204c981 */ /* 0x000162000c1e1900 */
[----:B------:R-:W-:Y:S01]  /*01b0*/  UISETP.GE.U32.AND UP0, UPT, UR7, 0x400, UPT ;  /* 0x000004000700788c */ /* 0x000fe2000bf06070 */
[----:B---3--:R-:W-:-:S07]  /*01c0*/  @!P4 DMUL R6, R8, R10 ;  /* 0x0000000a0806c228 */ /* 0x008fce0000000000 */
[----:B------:R0:W-:Y:S01]  /*01d0*/  STS.64 [R5], R6 ;  /* 0x0000000605007388 */ /* 0x0001e20000000a00 */
[----:B------:R-:W-:Y:S06]  /*01e0*/  BAR.SYNC.DEFER_BLOCKING 0x0 ;  /* 0x0000000000007b1d */ /* 0x000fec0000010000 */
[----:B------:R-:W-:Y:S05]  /*01f0*/  BRA.U !UP0, `(.L_x_0) ;  /* 0x0000000108387547 */ /* 0x000fea000b800000 */
[----:B0-----:R-:W-:Y:S01]  /*0200*/  VIADD R6, R0, 0xfffffe00 ;  /* 0xfffffe0000067836 */ /* 0x001fe20000000000 */
[----:B------:R-:W-:Y:S01]  /*0210*/  ISETP.LT.U32.OR P0, PT, R12, 0x200, P4 ;  /* 0x000002000c00780c */ /* 0x000fe20002701470 */
[----:B------:R-:W-:Y:S03]  /*0220*/  BSSY.RECONVERGENT B0, `(.L_x_1) ;  /* 0x0000009000007945 */ /* 0x000fe60003800200 */
[----:B------:R-:W-:-:S13]  /*0230*/  ISETP.LT.OR P0, PT, R6, UR4, P0 ;  /* 0x0000000406007c0c */ /* 0x000fda0008701670 */
[----:B------:R-:W-:Y:S05]  /*0240*/  @P0 BRA `(.L_x_2) ;  /* 0x0000000000180947 */ /* 0x000fea0003800000 */
[----:B------:R-:W2:Y:S02]  /*0250*/  LDG.E R7, desc[UR8][R2.64+-0x800] ;  /* 0xfff8000802077981 */ /* 0x000ea4000c1e1900 */
[----:B--2--5:R-:W-:-:S13]  /*0260*/  ISETP.NE.AND P0, PT, R7, R4, PT ;  /* 0x000000040700720c */ /* 0x024fda0003f05270 */
[----:B------:R-:W-:Y:S04]  /*0270*/  @!P0 LDS.64 R6, [R5+-0x1000] ;  /* 0xfff0000005068984 */ /* 0x000fe80000000a00 */
[----:B------:R-:W0:Y:S02]  /*0280*/  @!P0 LDS.64 R8, [R5] ;  /* 0x0000000005088984 */ /* 0x000e240000000a00 */
[----:B0-----:R-:W-:-:S07]  /*0290*/  @!P0 DADD R6, R6, R8 ;  /* 0x0000000006068229 */ /* 0x001fce0000000008 */
[----:B------:R0:W-:Y:S04]  /*02a0*/  @!P0 STS.64 [R5], R6 ;  /* 0x0000000605008388 */ /* 0x0001e80000000a00 */
.L_x_2:
[----:B------:R-:W-:Y:S05]  /*02b0*/  BSYNC.RECONVERGENT B0 ;  /* 0x0000000000007941 */ /* 0x000fea0003800200 */
.L_x_1:
[----:B------:R-:W-:Y:S06]  /*02c0*/  BAR.SYNC.DEFER_BLOCKING 0x0 ;  /* 0x0000000000007b1d */ /* 0x000fec0000010000 */
[----:B------:R-:W-:Y:S05]  /*02d0*/  BRA `(.L_x_3) ;  /* 0x0000000000087947 */ /* 0x000fea0003800000 */
.L_x_0:
[----:B------:R-:W-:-:S09]  /*02e0*/  UISETP.GE.U32.AND UP0, UPT, UR7, 0x200, UPT ;  /* 0x000002000700788c */ /* 0x000fd2000bf06070 */
[----:B------:R-:W-:Y:S05]  /*02f0*/  BRA.U !UP0, `(.L_x_4) ;  /* 0x0000000108387547 */ /* 0x000fea000b800000 */
.L_x_3:
        /* <DEDUP_REMOVED lines=11> */
.L_x_6:
[----:B------:R-:W-:Y:S05]  /*03b0*/  BSYNC.RECONVERGENT B0 ;  /* 0x0000000000007941 */ /* 0x000fea0003800200 */
.L_x_5:
[----:B------:R-:W-:Y:S06]  /*03c0*/  BAR.SYNC.DEFER_BLOCKING 0x0 ;  /* 0x0000000000007b1d */ /* 0x000fec0000010000 */
[----:B------:R-:W-:Y:S05]  /*03d0*/  BRA `(.L_x_7) ;  /* 0x0000000000087947 */ /* 0x000fea0003800000 */
.L_x_4:
[----:B------:R-:W-:-:S09]  /*03e0*/  UISETP.GE.U32.AND UP0, UPT, UR7, 0x100, UPT ;  /* 0x000001000700788c */ /* 0x000fd2000bf06070 */
[----:B------:R-:W-:Y:S05]  /*03f0*/  BRA.U !UP0, `(.L_x_8) ;  /* 0x0000000108387547 */ /* 0x000fea000b800000 */
.L_x_7:
        /* <DEDUP_REMOVED lines=11> */
.L_x_10:
[----:B------:R-:W-:Y:S05]  /*04b0*/  BSYNC.RECONVERGENT B0 ;  /* 0x0000000000007941 */ /* 0x000fea0003800200 */
.L_x_9:
[----:B------:R-:W-:Y:S06]  /*04c0*/  BAR.SYNC.DEFER_BLOCKING 0x0 ;  /* 0x0000000000007b1d */ /* 0x000fec0000010000 */
[----:B------:R-:W-:Y:S05]  /*04d0*/  BRA `(.L_x_11) ;  /* 0x0000000000087947 */ /* 0x000fea0003800000 */
.L_x_8:
[----:B------:R-:W-:-:S09]  /*04e0*/  UISETP.GE.U32.AND UP0, UPT, UR7, 0x80, UPT ;  /* 0x000000800700788c */ /* 0x000fd2000bf06070 */
[----:B------:R-:W-:Y:S05]  /*04f0*/  BRA.U !UP0, `(.L_x_12) ;  /* 0x0000000108387547 */ /* 0x000fea000b800000 */
.L_x_11:
        /* <DEDUP_REMOVED lines=11> */
.L_x_14:
[----:B------:R-:W-:Y:S05]  /*05b0*/  BSYNC.RECONVERGENT B0 ;  /* 0x0000000000007941 */ /* 0x000fea0003800200 */
.L_x_13:
[----:B------:R-:W-:Y:S06]  /*05c0*/  BAR.SYNC.DEFER_BLOCKING 0x0 ;  /* 0x0000000000007b1d */ /* 0x000fec0000010000 */
[----:B------:R-:W-:Y:S05]  /*05d0*/  BRA `(.L_x_15) ;  /* 0x0000000000087947 */ /* 0x000fea0003800000 */
.L_x_12:
[----:B------:R-:W-:-:S09]  /*05e0*/  UISETP.GE.U32.AND UP0, UPT, UR7, 0x40, UPT ;  /* 0x000000400700788c */ /* 0x000fd2000bf06070 */
[----:B------:R-:W-:Y:S05]  /*05f0*/  BRA.U !UP0, `(.L_x_16) ;  /* 0x0000000108347547 */ /* 0x000fea000b800000 */
.L_x_15:
        /* <DEDUP_REMOVED lines=11> */
.L_x_18:
[----:B------:R-:W-:Y:S05]  /*06b0*/  BSYNC.RECONVERGENT B0 ;  /* 0x0000000000007941 */ /* 0x000fea0003800200 */
.L_x_17:
[----:B------:R-:W-:Y:S06]  /*06c0*/  BAR.SYNC.DEFER_BLOCKING 0x0 ;  /* 0x0000000000007b1d */ /* 0x000fec0000010000 */
.L_x_16:
[----:B0-----:R-:W-:Y:S01]  /*06d0*/  VIADD R6, R0, 0xfffffff0 ;  /* 0xfffffff000067836 */ /* 0x001fe20000000000 */
[----:B------:R-:W-:Y:S01]  /*06e0*/  ISETP.LT.U32.OR P1, PT, R12, 0x10, P4 ;  /* 0x000000100c00780c */ /* 0x000fe20002721470 */
[----:B------:R-:W-:Y:S01]  /*06f0*/  VIADD R7, R0, 0xfffffff8 ;  /* 0xfffffff800077836 */ /* 0x000fe20000000000 */
[----:B------:R-:W-:Y:S01]  /*0700*/  ISETP.LT.U32.OR P0, PT, R12, 0x8, P4 ;  /* 0x000000080c00780c */ /* 0x000fe20002701470 */
[----:B------:R-:W-:Y:S01]  /*0710*/  VIADD R8, R0, 0xfffffffc ;  /* 0xfffffffc00087836 */ /* 0x000fe20000000000 */
[----:B------:R-:W-:Y:S01]  /*0720*/  ISETP.LT.OR P1, PT, R6, UR4, P1 ;  /* 0x0000000406007c0c */ /* 0x000fe20008f21670 */
[----:B------:R-:W-:Y:S01]  /*0730*/  VIADD R9, R0, 0xfffffffe ;  /* 0xfffffffe00097836 */ /* 0x000fe20000000000 */
[C---:B------:R-:W-:Y:S01]  /*0740*/  ISETP.LT.U32.OR P3, PT, R12.reuse, 0x4, P4 ;  /* 0x000000040c00780c */ /* 0x040fe20002761470 */
[----:B------:R-:W-:Y:S01]  /*0750*/  BSSY.RECONVERGENT B0, `(.L_x_19) ;  /* 0x000000d000007945 */ /* 0x000fe20003800200 */
[----:B------:R-:W-:Y:S02]  /*0760*/  ISETP.LT.U32.OR P2, PT, R12, 0x2, P4 ;  /* 0x000000020c00780c */ /* 0x000fe40002741470 */
[----:B------:R-:W-:-:S02]  /*0770*/  ISETP.LT.OR P0, PT, R7, UR4, P0 ;  /* 0x0000000407007c0c */ /* 0x000fc40008701670 */
[----:B------:R-:W-:Y:S02]  /*0780*/  ISETP.LT.OR P3, PT, R8, UR4, P3 ;  /* 0x0000000408007c0c */ /* 0x000fe40009f61670 */
[----:B------:R-:W-:Y:S02]  /*0790*/  ISETP.LT.OR P2, PT, R9, UR4, P2 ;  /* 0x0000000409007c0c */ /* 0x000fe40009741670 */
[----:B------:R-:W-:Y:S01]  /*07a0*/  ISETP.LE.OR P5, PT, R0, UR4, P4 ;  /* 0x0000000400007c0c */ /* 0x000fe2000a7a3670 */
[----:B------:R-:W-:-:S12]  /*07b0*/  @P1 BRA `(.L_x_20) ;  /* 0x0000000000181947 */ /* 0x000fd80003800000 */
[----:B------:R-:W2:Y:S02]  /*07c0*/  LDG.E R7, desc[UR8][R2.64+-0x40] ;  /* 0xffffc00802077981 */ /* 0x000ea4000c1e1900 */
[----:B--2--5:R-:W-:-:S13]  /*07d0*/  ISETP.NE.AND P1, PT, R7, R4, PT ;  /* 0x000000040700720c */ /* 0x024fda0003f25270 */
[----:B------:R-:W-:Y:S04]  /*07e0*/  @!P1 LDS.64 R6, [R5+-0x80] ;  /* 0xffff800005069984 */ /* 0x000fe80000000a00 */
[----:B------:R-:W0:Y:S02]  /*07f0*/  @!P1 LDS.64 R8, [R5] ;  /* 0x0000000005089984 */ /* 0x000e240000000a00 */
[----:B0-----:R-:W-:-:S07]  /*0800*/  @!P1 DADD R6, R6, R8 ;  /* 0x0000000006069229 */ /* 0x001fce0000000008 */
[----:B------:R0:W-:Y:S04]  /*0810*/  @!P1 STS.64 [R5], R6 ;  /* 0x0000000605009388 */ /* 0x0001e80000000a00 */
.L_x_20:
[----:B------:R-:W-:Y:S05]  /*0820*/  BSYNC.RECONVERGENT B0 ;  /* 0x0000000000007941 */ /* 0x000fea0003800200 */
.L_x_19:
[----:B------:R-:W-:Y:S04]  /*0830*/  BSSY.RECONVERGENT B0, `(.L_x_21) ;  /* 0x0000008000007945 */ /* 0x000fe80003800200 */
[----:B------:R-:W-:Y:S05]  /*0840*/  @P0 BRA `(.L_x_22) ;  /* 0x0000000000180947 */ /* 0x000fea0003800000 */
[----:B0-----:R-:W2:Y:S02]  /*0850*/  LDG.E R7, desc[UR8][R2.64+-0x20] ;  /* 0xffffe00802077981 */ /* 0x001ea4000c1e1900 */
[----:B--2--5:R-:W-:-:S13]  /*0860*/  ISETP.NE.AND P0, PT, R7, R4, PT ;  /* 0x000000040700720c */ /* 0x024fda0003f05270 */
[----:B------:R-:W-:Y:S04]  /*0870*/  @!P0 LDS.64 R6, [R5+-0x40] ;  /* 0xffffc00005068984 */ /* 0x000fe80000000a00 */
[----:B------:R-:W0:Y:S02]  /*0880*/  @!P0 LDS.64 R8, [R5] ;  /* 0x0000000005088984 */ /* 0x000e240000000a00 */
[----:B0-----:R-:W-:-:S07]  /*0890*/  @!P0 DADD R6, R6, R8 ;  /* 0x0000000006068229 */ /* 0x001fce0000000008 */
[----:B------:R1:W-:Y:S04]  /*08a0*/  @!P0 STS.64 [R5], R6 ;  /* 0x0000000605008388 */ /* 0x0003e80000000a00 */
.L_x_22:
[----:B------:R-:W-:Y:S05]  /*08b0*/  BSYNC.RECONVERGENT B0 ;  /* 0x0000000000007941 */ /* 0x000fea0003800200 */
.L_x_21:
[----:B------:R-:W-:Y:S04]  /*08c0*/  BSSY.RECONVERGENT B0, `(.L_x_23) ;  /* 0x0000008000007945 */ /* 0x000fe80003800200 */
[----:B------:R-:W-:Y:S05]  /*08d0*/  @P3 BRA `(.L_x_24) ;  /* 0x0000000000183947 */ /* 0x000fea0003800000 */
[----:B01----:R-:W2:Y:S02]  /*08e0*/  LDG.E R7, desc[UR8][R2.64+-0x10] ;  /* 0xfffff00802077981 */ /* 0x003ea4000c1e1900 */
[----:B--2--5:R-:W-:-:S13]  /*08f0*/  ISETP.NE.AND P0, PT, R7, R4, PT ;  /* 0x000000040700720c */ /* 0x024fda0003f05270 */
[----:B------:R-:W-:Y:S04]  /*0900*/  @!P0 LDS.64 R6, [R5+-0x20] ;  /* 0xffffe00005068984 */ /* 0x000fe80000000a00 */
[----:B------:R-:W0:Y:S02]  /*0910*/  @!P0 LDS.64 R8, [R5] ;  /* 0x0000000005088984 */ /* 0x000e240000000a00 */
[----:B0-----:R-:W-:-:S07]  /*0920*/  @!P0 DADD R6, R6, R8 ;  /* 0x0000000006068229 */ /* 0x001fce0000000008 */
[----:B------:R2:W-:Y:S04]  /*0930*/  @!P0 STS.64 [R5], R6 ;  /* 0x0000000605008388 */ /* 0x0005e80000000a00 */
.L_x_24:
[----:B------:R-:W-:Y:S05]  /*0940*/  BSYNC.RECONVERGENT B0 ;  /* 0x0000000000007941 */ /* 0x000fea0003800200 */
.L_x_23:
[----:B------:R-:W-:Y:S04]  /*0950*/  BSSY.RECONVERGENT B0, `(.L_x_25) ;  /* 0x0000008000007945 */ /* 0x000fe80003800200 */
[----:B------:R-:W-:Y:S05]  /*0960*/  @P2 BRA `(.L_x_26) ;  /* 0x0000000000182947 */ /* 0x000fea0003800000 */
[----:B012---:R-:W2:Y:S02]  /*0970*/  LDG.E R7, desc[UR8][R2.64+-0x8] ;  /* 0xfffff80802077981 */ /* 0x007ea4000c1e1900 */
[----:B--2--5:R-:W-:-:S13]  /*0980*/  ISETP.NE.AND P0, PT, R7, R4, PT ;  /* 0x000000040700720c */ /* 0x024fda0003f05270 */
[----:B------:R-:W-:Y:S04]  /*0990*/  @!P0 LDS.64 R6, [R5+-0x10] ;  /* 0xfffff00005068984 */ /* 0x000fe80000000a00 */
[----:B------:R-:W0:Y:S02]  /*09a0*/  @!P0 LDS.64 R8, [R5] ;  /* 0x0000000005088984 */ /* 0x000e240000000a00 */
[----:B0-----:R-:W-:-:S07]  /*09b0*/  @!P0 DADD R6, R6, R8 ;  /* 0x0000000006068229 */ /* 0x001fce0000000008 */
[----:B------:R3:W-:Y:S04]  /*09c0*/  @!P0 STS.64 [R5], R6 ;  /* 0x0000000605008388 */ /* 0x0007e80000000a00 */
.L_x_26:
[----:B------:R-:W-:Y:S05]  /*09d0*/  BSYNC.RECONVERGENT B0 ;  /* 0x0000000000007941 */ /* 0x000fea0003800200 */
.L_x_25:
[----:B------:R-:W-:Y:S04]  /*09e0*/  BSSY.RECONVERGENT B0, `(.L_x_27) ;  /* 0x0000008000007945 */ /* 0x000fe80003800200 */
[----:B------:R-:W-:Y:S05]  /*09f0*/  @P5 BRA `(.L_x_28) ;  /* 0x0000000000185947 */ /* 0x000fea0003800000 */
[----:B0123--:R-:W2:Y:S02]  /*0a00*/  LDG.E R7, desc[UR8][R2.64+-0x4] ;  /* 0xfffffc0802077981 */ /* 0x00fea4000c1e1900 */
[----:B--2--5:R-:W-:-:S13]  /*0a10*/  ISETP.NE.AND P0, PT, R7, R4, PT ;  /* 0x000000040700720c */ /* 0x024fda0003f05270 */
[----:B------:R-:W-:Y:S04]  /*0a20*/  @!P0 LDS.64 R6, [R5+-0x8] ;  /* 0xfffff80005068984 */ /* 0x000fe80000000a00 */
[----:B------:R-:W0:Y:S02]  /*0a30*/  @!P0 LDS.64 R8, [R5] ;  /* 0x0000000005088984 */ /* 0x000e240000000a00 */
[----:B0-----:R-:W-:-:S07]  /*0a40*/  @!P0 DADD R6, R6, R8 ;  /* 0x0000000006068229 */ /* 0x001fce0000000008 */
[----:B------:R4:W-:Y:S04]  /*0a50*/  @!P0 STS.64 [R5], R6 ;  /* 0x0000000605008388 */ /* 0x0009e80000000a00 */
.L_x_28:
[----:B------:R-:W-:Y:S05]  /*0a60*/  BSYNC.RECONVERGENT B0 ;  /* 0x0000000000007941 */ /* 0x000fea0003800200 */
.L_x_27:
[----:B------:R-:W-:Y:S05]  /*0a70*/  @P4 EXIT ;  /* 0x000000000000494d */ /* 0x000fea0003800000 */
[----:B------:R-:W-:Y:S01]  /*0a80*/  UIADD3 UR4, UPT, UPT, UR10, -0x1, URZ ;  /* 0xffffffff0a047890 */ /* 0x000fe2000fffe0ff */
[----:B------:R-:W-:Y:S05]  /*0a90*/  BSSY.RECONVERGENT B0, `(.L_x_29) ;  /* 0x000000a000007945 */ /* 0x000fea0003800200 */
[----:B------:R-:W-:-:S13]  /*0aa0*/  ISETP.NE.AND P0, PT, R0, UR4, PT ;  /* 0x0000000400007c0c */ /* 0x000fda000bf05270 */
[----:B------:R-:W-:Y:S05]  /*0ab0*/  @!P0 BRA `(.L_x_30) ;  /* 0x00000000001c8947 */ /* 0x000fea0003800000 */
[----:B------:R-:W-:-:S05]  /*0ac0*/  VIADD R0, R0, 0x1 ;  /* 0x0000000100007836 */ /* 0x000fca0000000000 */
[----:B------:R-:W-:-:S13]  /*0ad0*/  ISETP.GE.AND P0, PT, R0, UR10, PT ;  /* 0x0000000a00007c0c */ /* 0x000fda000bf06270 */
[----:B------:R-:W-:Y:S05]  /*0ae0*/  @P0 EXIT ;  /* 0x000000000000094d */ /* 0x000fea0003800000 */
[----:B------:R-:W2:Y:S04]  /*0af0*/  LDG.E R0, desc[UR8][R2.64] ;  /* 0x0000000802007981 */ /* 0x000ea8000c1e1900 */
[----:B01234-:R-:W2:Y:S02]  /*0b00*/  LDG.E R7, desc[UR8][R2.64+0x4] ;  /* 0x0000040802077981 */ /* 0x01fea4000c1e1900 */
[----:B--2---:R-:W-:-:S13]  /*0b10*/  ISETP.NE.AND P0, PT, R0, R7, PT ;  /* 0x000000070000720c */ /* 0x004fda0003f05270 */
[----:B------:R-:W-:Y:S05]  /*0b20*/  @!P0 EXIT ;  /* 0x000000000000894d */ /* 0x000fea0003800000 */
.L_x_30:
[----:B------:R-:W-:Y:S05]  /*0b30*/  BSYNC.RECONVERGENT B0 ;  /* 0x0000000000007941 */ /* 0x000fea0003800200 */
.L_x_29:
[----:B01234-:R-:W0:Y:S01]  /*0b40*/  LDS.64 R6, [R5] ;  /* 0x0000000005067984 */ /* 0x01fe220000000a00 */
[----:B------:R-:W1:Y:S02]  /*0b50*/  LDC.64 R2, c[0x0][0x3a0] ;  /* 0x0000e800ff027b82 */ /* 0x000e640000000a00 */
[----:B-1---5:R-:W-:-:S05]  /*0b60*/  IMAD.WIDE R2, R4, 0x8, R2 ;  /* 0x0000000804027825 */ /* 0x022fca00078e0202 */
[----:B0-----:R-:W-:Y:S01]  /*0b70*/  REDG.E.ADD.F64.RN.STRONG.GPU desc[UR8][R2.64], R6 ;  /* 0x00000006020079a6 */ /* 0x001fe2000c12ff08 */
[----:B------:R-:W-:Y:S05]  /*0b80*/  EXIT ;  /* 0x000000000000794d */ /* 0x000fea0003800000 */
.L_x_31:
[----:B------:R-:W-:-:S00]  /*0b90*/  BRA `(.L_x_31) ;  /* 0xfffffffc00fc7947 */ /* 0x000fc0000383ffff */
[----:B------:R-:W-:-:S00]  /*0ba0*/  NOP ;  /* 0x0000000000007918 */ /* 0x000fc00000000000 */
        /* <DEDUP_REMOVED lines=13> */
.L_x_32:


//--------------------- .nv.shared._Z4spmvPiS_PdS0_S0_ii --------------------------
	.section	.nv.shared._Z4spmvPiS_PdS0_S0_ii,"aw",@nobits
	.sectionflags	@""
	.align	16
	.zero		1024


//--------------------- .nv.shared.reserved.0     --------------------------
	.section	.nv.shared.reserved.0,"aw",@nobits
	.weak		__nv_reservedSMEM_offset_0_alias
	.size		__nv_reservedSMEM_offset_0_alias, 0, 64
	.other		__nv_reservedSMEM_offset_0_alias,@"STO_CUDA_RESERVED_SHARED STV_DEFAULT"
__nv_reservedSMEM_offset_0_alias:
	.zero		0
	.zero		64


//--------------------- .nv.constant0._Z4spmvPiS_PdS0_S0_ii --------------------------
	.section	.nv.constant0._Z4spmvPiS_PdS0_S0_ii,"a",@progbits
	.sectionflags	@""
	.align	4
.nv.constant0._Z4spmvPiS_PdS0_S0_ii:
	.zero		944


//--------------------- SYMBOLS --------------------------

	.type		.nv.reservedSmem.offset0,@object
	.size		.nv.reservedSmem.offset0,0x4
	.type		.nv.reservedSmem.cap,@object
	.size		.nv.reservedSmem.cap,0x4
